	.headerflags	@"EF_CUDA_TEXMODE_UNIFIED EF_CUDA_64BIT_ADDRESS EF_CUDA_ACCELERATORS EF_CUDA_SM90 EF_CUDA_VIRTUAL_SM(EF_CUDA_SM90)"
	.elftype	@"ET_EXEC"


//--------------------- .nv.info                  --------------------------
	.section	.nv.info,"",@"SHT_CUDA_INFO"
	.align	4


	//----- nvinfo : EIATTR_REGCOUNT
	.align		4
        /*0000*/ 	.byte	0x04, 0x2f
        /*0002*/ 	.short	(.L_3 - .L_2)
	.align		4
.L_2:
        /*0004*/ 	.word	index@(triton_poi_fused__native_batch_norm_legit_no_training_mul_sigmoid_35)
        /*0008*/ 	.word	0x00000017


	//----- nvinfo : EIATTR_MIN_STACK_SIZE
	.align		4
.L_3:
        /*000c*/ 	.byte	0x04, 0x12
        /*000e*/ 	.short	(.L_5 - .L_4)
	.align		4
.L_4:
        /*0010*/ 	.word	index@(triton_poi_fused__native_batch_norm_legit_no_training_mul_sigmoid_35)
        /*0014*/ 	.word	0x00000000


	//----- nvinfo : EIATTR_FRAME_SIZE
	.align		4
.L_5:
        /*0018*/ 	.byte	0x04, 0x11
        /*001a*/ 	.short	(.L_7 - .L_6)
	.align		4
.L_6:
        /*001c*/ 	.word	index@(triton_poi_fused__native_batch_norm_legit_no_training_mul_sigmoid_35)
        /*0020*/ 	.word	0x00000000


	//----- nvinfo : EIATTR_MIN_STACK_SIZE
	.align		4
.L_7:
        /*0024*/ 	.byte	0x04, 0x12
        /*0026*/ 	.short	(.L_9 - .L_8)
	.align		4
.L_8:
        /*0028*/ 	.word	index@(triton_poi_fused__native_batch_norm_legit_no_training_mul_sigmoid_35)
        /*002c*/ 	.word	0x00000000
.L_9:


//--------------------- .nv.info.triton_poi_fused__native_batch_norm_legit_no_training_mul_sigmoid_35 --------------------------
	.section	.nv.info.triton_poi_fused__native_batch_norm_legit_no_training_mul_sigmoid_35,"",@"SHT_CUDA_INFO"
	.sectionflags	@""
	.align	4


	//----- nvinfo : EIATTR_CUDA_API_VERSION
	.align		4
        /*0000*/ 	.byte	0x04, 0x37
        /*0002*/ 	.short	(.L_11 - .L_10)
.L_10:
        /*0004*/ 	.word	0x0000007c


	//----- nvinfo : EIATTR_KPARAM_INFO
	.align		4
.L_11:
        /*0008*/ 	.byte	0x04, 0x17
        /*000a*/ 	.short	(.L_13 - .L_12)
.L_12:
        /*000c*/ 	.word	0x00000000
        /*0010*/ 	.short	0x0006
        /*0012*/ 	.short	0x0030
        /*0014*/ 	.byte	0x00, 0xf0, 0x11, 0x00


	//----- nvinfo : EIATTR_KPARAM_INFO
	.align		4
.L_13:
        /*0018*/ 	.byte	0x04, 0x17
        /*001a*/ 	.short	(.L_15 - .L_14)
.L_14:
        /*001c*/ 	.word	0x00000000
        /*0020*/ 	.short	0x0005
        /*0022*/ 	.short	0x0028
        /*0024*/ 	.byte	0x00, 0xf4, 0x21, 0x00


	//----- nvinfo : EIATTR_KPARAM_INFO
	.align		4
.L_15:
        /*0028*/ 	.byte	0x04, 0x17
        /*002a*/ 	.short	(.L_17 - .L_16)
.L_16:
        /*002c*/ 	.word	0x00000000
        /*0030*/ 	.short	0x0004
        /*0032*/ 	.short	0x0020
        /*0034*/ 	.byte	0x00, 0xf4, 0x21, 0x00


	//----- nvinfo : EIATTR_KPARAM_INFO
	.align		4
.L_17:
        /*0038*/ 	.byte	0x04, 0x17
        /*003a*/ 	.short	(.L_19 - .L_18)
.L_18:
        /*003c*/ 	.word	0x00000000
        /*0040*/ 	.short	0x0003
        /*0042*/ 	.short	0x0018
        /*0044*/ 	.byte	0x00, 0xf4, 0x21, 0x00


	//----- nvinfo : EIATTR_KPARAM_INFO
	.align		4
.L_19:
        /*0048*/ 	.byte	0x04, 0x17
        /*004a*/ 	.short	(.L_21 - .L_20)
.L_20:
        /*004c*/ 	.word	0x00000000
        /*0050*/ 	.short	0x0002
        /*0052*/ 	.short	0x0010
        /*0054*/ 	.byte	0x00, 0xf4, 0x21, 0x00


	//----- nvinfo : EIATTR_KPARAM_INFO
	.align		4
.L_21:
        /*0058*/ 	.byte	0x04, 0x17
        /*005a*/ 	.short	(.L_23 - .L_22)
.L_22:
        /*005c*/ 	.word	0x00000000
        /*0060*/ 	.short	0x0001
        /*0062*/ 	.short	0x0008
        /*0064*/ 	.byte	0x00, 0xf4, 0x21, 0x00


	//----- nvinfo : EIATTR_KPARAM_INFO
	.align		4
.L_23:
        /*0068*/ 	.byte	0x04, 0x17
        /*006a*/ 	.short	(.L_25 - .L_24)
.L_24:
        /*006c*/ 	.word	0x00000000
        /*0070*/ 	.short	0x0000
        /*0072*/ 	.short	0x0000
        /*0074*/ 	.byte	0x00, 0xf4, 0x21, 0x00


	//----- nvinfo : EIATTR_SPARSE_MMA_MASK
	.align		4
.L_25:
        /*0078*/ 	.byte	0x03, 0x50
        /*007a*/ 	.short	0x0000


	//----- nvinfo : EIATTR_MAXREG_COUNT
	.align		4
        /*007c*/ 	.byte	0x03, 0x1b
        /*007e*/ 	.short	0x00ff


	//----- nvinfo : EIATTR_EXIT_INSTR_OFFSETS
	.align		4
        /*0080*/ 	.byte	0x04, 0x1c
        /*0082*/ 	.short	(.L_27 - .L_26)


	//   ....[0]....
.L_26:
        /*0084*/ 	.word	0x00000570


	//   ....[1]....
        /*0088*/ 	.word	0x00000590


	//----- nvinfo : EIATTR_REQNTID
	.align		4
.L_27:
        /*008c*/ 	.byte	0x04, 0x10
        /*008e*/ 	.short	(.L_29 - .L_28)
.L_28:
        /*0090*/ 	.word	0x00000080
        /*0094*/ 	.word	0x00000001
        /*0098*/ 	.word	0x00000001


	//----- nvinfo : EIATTR_CBANK_PARAM_SIZE
	.align		4
.L_29:
        /*009c*/ 	.byte	0x03, 0x19
        /*009e*/ 	.short	0x0034


	//----- nvinfo : EIATTR_PARAM_CBANK
	.align		4
        /*00a0*/ 	.byte	0x04, 0x0a
        /*00a2*/ 	.short	(.L_31 - .L_30)
	.align		4
.L_30:
        /*00a4*/ 	.word	index@(.nv.constant0.triton_poi_fused__native_batch_norm_legit_no_training_mul_sigmoid_35)
        /*00a8*/ 	.short	0x0210
        /*00aa*/ 	.short	0x0034


	//----- nvinfo : EIATTR_SW_WAR
	.align		4
.L_31:
        /*00ac*/ 	.byte	0x04, 0x36
        /*00ae*/ 	.short	(.L_33 - .L_32)
.L_32:
        /*00b0*/ 	.word	0x00000008
.L_33:


//--------------------- .nv.callgraph             --------------------------
	.section	.nv.callgraph,"",@"SHT_CUDA_CALLGRAPH"
	.align	4
	.sectionentsize	8
	.align		4
        /*0000*/ 	.word	0x00000000
	.align		4
        /*0004*/ 	.word	0xffffffff
	.align		4
        /*0008*/ 	.word	0x00000000
	.align		4
        /*000c*/ 	.word	0xfffffffe
	.align		4
        /*0010*/ 	.word	0x00000000
	.align		4
        /*0014*/ 	.word	0xfffffffd
	.align		4
        /*0018*/ 	.word	0x00000000
	.align		4
        /*001c*/ 	.word	0xfffffffc


//--------------------- .nv.constant4             --------------------------
	.section	.nv.constant4,"a",@progbits
	.align	8
	.align		8
.nv.constant4:
        /*0000*/ 	.dword	_$_str
	.align		8
        /*0008*/ 	.dword	_$_str_$_2


//--------------------- .text.triton_poi_fused__native_batch_norm_legit_no_training_mul_sigmoid_35 --------------------------
	.section	.text.triton_poi_fused__native_batch_norm_legit_no_training_mul_sigmoid_35,"ax",@progbits
	.align	128
        .global         triton_poi_fused__native_batch_norm_legit_no_training_mul_sigmoid_35
        .type           triton_poi_fused__native_batch_norm_legit_no_training_mul_sigmoid_35,@function
        .size           triton_poi_fused__native_batch_norm_legit_no_training_mul_sigmoid_35,(.L_x_1 - triton_poi_fused__native_batch_norm_legit_no_training_mul_sigmoid_35)
        .other          triton_poi_fused__native_batch_norm_legit_no_training_mul_sigmoid_35,@"STO_CUDA_ENTRY STV_DEFAULT"
triton_poi_fused__native_batch_norm_legit_no_training_mul_sigmoid_35:
.text.triton_poi_fused__native_batch_norm_legit_no_training_mul_sigmoid_35:
[----:B------:R-:W0:Y:S01]  /*0000*/  LDC R1, c[0x0][0x28] ;  /* 0x00000a00ff017b82 */ /* 0x000e220000000800 */
[----:B------:R-:W1:Y:S07]  /*0010*/  S2R R0, SR_TID.X ;  /* 0x0000000000007919 */ /* 0x000e6e0000002100 */
[----:B------:R-:W2:Y:S01]  /*0020*/  LDC.64 R8, c[0x0][0x228] ;  /* 0x00008a00ff087b82 */ /* 0x000ea20000000a00 */
[----:B------:R-:W-:Y:S01]  /*0030*/  ULDC.64 UR4, c[0x0][0x208] ;  /* 0x0000820000047ab9 */ /* 0x000fe20000000a00 */
[----:B------:R-:W3:Y:S06]  /*0040*/  S2R R3, SR_CTAID.X ;  /* 0x0000000000037919 */ /* 0x000eec0000002500 */
[----:B------:R-:W4:Y:S08]  /*0050*/  LDC.64 R14, c[0x0][0x220] ;  /* 0x00008800ff0e7b82 */ /* 0x000f300000000a00 */
[----:B------:R-:W5:Y:S08]  /*0060*/  LDC.64 R12, c[0x0][0x218] ;  /* 0x00008600ff0c7b82 */ /* 0x000f700000000a00 */
[----:B------:R-:W5:Y:S01]  /*0070*/  LDC.64 R16, c[0x0][0x230] ;  /* 0x00008c00ff107b82 */ /* 0x000f620000000a00 */
[----:B-1----:R-:W-:-:S07]  /*0080*/  SHF.L.U32 R0, R0, 0x1, RZ ;  /* 0x0000000100007819 */ /* 0x002fce00000006ff */
[----:B------:R-:W1:Y:S01]  /*0090*/  LDC.64 R18, c[0x0][0x238] ;  /* 0x00008e00ff127b82 */ /* 0x000e620000000a00 */
[----:B------:R-:W-:-:S04]  /*00a0*/  LOP3.LUT R0, R0, 0xfe, RZ, 0xc0, !PT ;  /* 0x000000fe00007812 */ /* 0x000fc800078ec0ff */
[----:B---3--:R-:W-:-:S04]  /*00b0*/  LEA R0, R3, R0, 0x8 ;  /* 0x0000000003007211 */ /* 0x008fc800078e40ff */
[C---:B------:R-:W-:Y:S01]  /*00c0*/  ISETP.GE.AND P0, PT, R0.reuse, 0x6c00, PT ;  /* 0x00006c000000780c */ /* 0x040fe20003f06270 */
[----:B------:R-:W-:-:S05]  /*00d0*/  IMAD.HI R2, R0, 0x4bda12f7, RZ ;  /* 0x4bda12f700027827 */ /* 0x000fca00078e02ff */
[----:B------:R-:W-:-:S04]  /*00e0*/  SHF.R.U32.HI R3, RZ, 0x1f, R2 ;  /* 0x0000001fff037819 */ /* 0x000fc80000011602 */
[----:B------:R-:W-:-:S05]  /*00f0*/  LEA.HI.SX32 R3, R2, R3, 0x19 ;  /* 0x0000000302037211 */ /* 0x000fca00078fcaff */
[----:B------:R-:W-:Y:S01]  /*0100*/  IMAD R11, R3, -0x1b0, R0 ;  /* 0xfffffe50030b7824 */ /* 0x000fe200078e0200 */
[----:B------:R-:W-:-:S03]  /*0110*/  CS2R R2, SRZ ;  /* 0x0000000000027805 */ /* 0x000fc6000001ff00 */
[----:B--2---:R-:W-:-:S05]  /*0120*/  IMAD.WIDE R8, R11, 0x4, R8 ;  /* 0x000000040b087825 */ /* 0x004fca00078e0208 */
[----:B------:R2:W3:Y:S01]  /*0130*/  @!P0 LDG.E.EL.64 R2, desc[UR4][R8.64] ;  /* 0x0000000408028981 */ /* 0x0004e2000c2e1b00 */
[----:B------:R-:W-:Y:S02]  /*0140*/  CS2R R4, SRZ ;  /* 0x0000000000047805 */ /* 0x000fe4000001ff00 */
[----:B------:R-:W-:Y:S01]  /*0150*/  CS2R R6, SRZ ;  /* 0x0000000000067805 */ /* 0x000fe2000001ff00 */
[----:B----4-:R-:W-:-:S04]  /*0160*/  IMAD.WIDE R14, R11, 0x4, R14 ;  /* 0x000000040b0e7825 */ /* 0x010fc800078e020e */
[----:B-----5:R-:W-:Y:S01]  /*0170*/  IMAD.WIDE R12, R0, 0x4, R12 ;  /* 0x00000004000c7825 */ /* 0x020fe200078e020c */
[----:B------:R4:W5:Y:S01]  /*0180*/  @!P0 LDG.E.EL.64 R4, desc[UR4][R14.64] ;  /* 0x000000040e048981 */ /* 0x000962000c2e1b00 */
[----:B--2---:R-:W-:Y:S02]  /*0190*/  CS2R R8, SRZ ;  /* 0x0000000000087805 */ /* 0x004fe4000001ff00 */
[C---:B0-----:R-:W-:Y:S01]  /*01a0*/  IMAD.WIDE R16, R11.reuse, 0x4, R16 ;  /* 0x000000040b107825 */ /* 0x041fe200078e0210 */
[----:B------:R0:W5:Y:S03]  /*01b0*/  @!P0 LDG.E.64 R6, desc[UR4][R12.64] ;  /* 0x000000040c068981 */ /* 0x000166000c1e1b00 */
[----:B-1----:R-:W-:Y:S01]  /*01c0*/  IMAD.WIDE R18, R11, 0x4, R18 ;  /* 0x000000040b127825 */ /* 0x002fe200078e0212 */
[----:B------:R-:W-:-:S04]  /*01d0*/  CS2R R10, SRZ ;  /* 0x00000000000a7805 */ /* 0x000fc8000001ff00 */
[----:B------:R-:W2:Y:S04]  /*01e0*/  @!P0 LDG.E.EL.64 R8, desc[UR4][R18.64] ;  /* 0x0000000412088981 */ /* 0x000ea8000c2e1b00 */
[----:B------:R-:W2:Y:S01]  /*01f0*/  @!P0 LDG.E.EL.64 R10, desc[UR4][R16.64] ;  /* 0x00000004100a8981 */ /* 0x000ea2000c2e1b00 */
[----:B---3--:R-:W-:Y:S01]  /*0200*/  FADD R2, R2, 9.9999997473787516356e-06 ;  /* 0x3727c5ac02027421 */ /* 0x008fe20000000000 */
[----:B------:R-:W-:-:S03]  /*0210*/  FADD R3, R3, 9.9999997473787516356e-06 ;  /* 0x3727c5ac03037421 */ /* 0x000fc60000000000 */
[----:B------:R-:W1:Y:S08]  /*0220*/  MUFU.SQRT R20, R2 ;  /* 0x0000000200147308 */ /* 0x000e700000002000 */
[----:B----4-:R-:W3:Y:S01]  /*0230*/  MUFU.SQRT R14, R3 ;  /* 0x00000003000e7308 */ /* 0x010ee20000002000 */
[C---:B-1----:R-:W-:Y:S02]  /*0240*/  FSETP.GT.AND P1, PT, R20.reuse, 8.50705917302346158658e+37, PT ;  /* 0x7e8000001400780b */ /* 0x042fe40003f24000 */
[----:B------:R-:W-:-:S02]  /*0250*/  FSETP.GEU.AND P3, PT, R20, 1.175494350822287508e-38, PT ;  /* 0x008000001400780b */ /* 0x000fc40003f6e000 */
[C---:B---3--:R-:W-:Y:S02]  /*0260*/  FSETP.GT.AND P2, PT, R14.reuse, 8.50705917302346158658e+37, PT ;  /* 0x7e8000000e00780b */ /* 0x048fe40003f44000 */
[----:B------:R-:W-:-:S07]  /*0270*/  FSETP.GEU.AND P4, PT, R14, 1.175494350822287508e-38, PT ;  /* 0x008000000e00780b */ /* 0x000fce0003f8e000 */
[----:B------:R-:W-:Y:S01]  /*0280*/  @P1 FMUL R20, R20, 0.25 ;  /* 0x3e80000014141820 */ /* 0x000fe20000400000 */
[----:B------:R-:W-:-:S03]  /*0290*/  HFMA2.MMA R2, -RZ, RZ, 1.625, 0 ;  /* 0x3e800000ff027435 */ /* 0x000fc600000001ff */
[----:B------:R-:W-:Y:S01]  /*02a0*/  @!P3 FMUL R20, R20, 16777216 ;  /* 0x4b8000001414b820 */ /* 0x000fe20000400000 */
[----:B------:R-:W-:-:S05]  /*02b0*/  @P2 FMUL R14, R14, 0.25 ;  /* 0x3e8000000e0e2820 */ /* 0x000fca0000400000 */
[----:B------:R-:W1:Y:S01]  /*02c0*/  MUFU.RCP R20, R20 ;  /* 0x0000001400147308 */ /* 0x000e620000001000 */
[----:B------:R-:W-:Y:S01]  /*02d0*/  @!P4 FMUL R14, R14, 16777216 ;  /* 0x4b8000000e0ec820 */ /* 0x000fe20000400000 */
[----:B------:R-:W-:-:S06]  /*02e0*/  FSEL R3, R2, 1, P1 ;  /* 0x3f80000002037808 */ /* 0x000fcc0000800000 */
[----:B------:R-:W3:Y:S01]  /*02f0*/  MUFU.RCP R14, R14 ;  /* 0x0000000e000e7308 */ /* 0x000ee20000001000 */
[----:B------:R-:W-:Y:S01]  /*0300*/  @!P3 FMUL R3, R3, 16777216 ;  /* 0x4b8000000303b820 */ /* 0x000fe20000400000 */
[----:B0-----:R-:W-:Y:S01]  /*0310*/  FSEL R13, R2, 1, P2 ;  /* 0x3f800000020d7808 */ /* 0x001fe20001000000 */
[----:B-----5:R-:W-:Y:S02]  /*0320*/  FADD R4, -R4, R6 ;  /* 0x0000000604047221 */ /* 0x020fe40000000100 */
[----:B-1----:R-:W-:Y:S02]  /*0330*/  FMUL R3, R20, R3 ;  /* 0x0000000314037220 */ /* 0x002fe40000400000 */
[----:B------:R-:W-:Y:S01]  /*0340*/  @!P4 FMUL R13, R13, 16777216 ;  /* 0x4b8000000d0dc820 */ /* 0x000fe20000400000 */
[----:B------:R-:W-:Y:S01]  /*0350*/  FADD R5, -R5, R7 ;  /* 0x0000000705057221 */ /* 0x000fe20000000100 */
[----:B------:R-:W-:Y:S02]  /*0360*/  FMUL R3, R4, R3 ;  /* 0x0000000304037220 */ /* 0x000fe40000400000 */
[----:B---3--:R-:W-:-:S02]  /*0370*/  FMUL R4, R14, R13 ;  /* 0x0000000d0e047220 */ /* 0x008fc40000400000 */
[----:B--2---:R-:W-:Y:S02]  /*0380*/  FFMA R8, R3, R10, R8 ;  /* 0x0000000a03087223 */ /* 0x004fe40000000008 */
[----:B------:R-:W-:Y:S02]  /*0390*/  FMUL R4, R5, R4 ;  /* 0x0000000405047220 */ /* 0x000fe40000400000 */
[----:B------:R-:W-:Y:S02]  /*03a0*/  FADD R3, RZ, -R8 ;  /* 0x80000008ff037221 */ /* 0x000fe40000000000 */
[----:B------:R-:W-:Y:S02]  /*03b0*/  FFMA R9, R4, R11, R9 ;  /* 0x0000000b04097223 */ /* 0x000fe40000000009 */
[----:B------:R-:W-:Y:S02]  /*03c0*/  FMUL R4, R3, 1.4426950216293334961 ;  /* 0x3fb8aa3b03047820 */ /* 0x000fe40000400000 */
[----:B------:R-:W-:-:S04]  /*03d0*/  FADD R3, RZ, -R9 ;  /* 0x80000009ff037221 */ /* 0x000fc80000000000 */
[----:B------:R-:W-:Y:S01]  /*03e0*/  FMUL R6, R3, 1.4426950216293334961 ;  /* 0x3fb8aa3b03067820 */ /* 0x000fe20000400000 */
[----:B------:R-:W-:-:S04]  /*03f0*/  FSETP.GEU.AND P1, PT, R4, -126, PT ;  /* 0xc2fc00000400780b */ /* 0x000fc80003f2e000 */
[----:B------:R-:W-:-:S09]  /*0400*/  FSETP.GEU.AND P2, PT, R6, -126, PT ;  /* 0xc2fc00000600780b */ /* 0x000fd20003f4e000 */
[----:B------:R-:W-:-:S04]  /*0410*/  @!P1 FMUL R4, R4, 0.5 ;  /* 0x3f00000004049820 */ /* 0x000fc80000400000 */
[----:B------:R-:W-:Y:S01]  /*0420*/  @!P2 FMUL R6, R6, 0.5 ;  /* 0x3f0000000606a820 */ /* 0x000fe20000400000 */
[----:B------:R-:W0:Y:S08]  /*0430*/  MUFU.EX2 R3, R4 ;  /* 0x0000000400037308 */ /* 0x000e300000000800 */
[----:B------:R-:W1:Y:S01]  /*0440*/  MUFU.EX2 R5, R6 ;  /* 0x0000000600057308 */ /* 0x000e620000000800 */
[----:B0-----:R-:W-:-:S04]  /*0450*/  @!P1 FMUL R3, R3, R3 ;  /* 0x0000000303039220 */ /* 0x001fc80000400000 */
[----:B------:R-:W-:Y:S01]  /*0460*/  FADD R7, R3, 1 ;  /* 0x3f80000003077421 */ /* 0x000fe20000000000 */
[----:B-1----:R-:W-:-:S04]  /*0470*/  @!P2 FMUL R5, R5, R5 ;  /* 0x000000050505a220 */ /* 0x002fc80000400000 */
[----:B------:R-:W-:Y:S01]  /*0480*/  FADD R10, R5, 1 ;  /* 0x3f800000050a7421 */ /* 0x000fe20000000000 */
[----:B------:R-:W-:Y:S01]  /*0490*/  FSETP.GT.AND P1, PT, R7, 8.50705917302346158658e+37, PT ;  /* 0x7e8000000700780b */ /* 0x000fe20003f24000 */
[----:B------:R-:W0:Y:S03]  /*04a0*/  LDC.64 R4, c[0x0][0x210] ;  /* 0x00008400ff047b82 */ /* 0x000e260000000a00 */
[----:B------:R-:W-:-:S09]  /*04b0*/  FSETP.GT.AND P2, PT, R10, 8.50705917302346158658e+37, PT ;  /* 0x7e8000000a00780b */ /* 0x000fd20003f44000 */
[----:B------:R-:W-:-:S04]  /*04c0*/  @P1 FMUL R7, R7, 0.25 ;  /* 0x3e80000007071820 */ /* 0x000fc80000400000 */
[----:B------:R-:W-:Y:S02]  /*04d0*/  @P2 FMUL R10, R10, 0.25 ;  /* 0x3e8000000a0a2820 */ /* 0x000fe40000400000 */
[----:B------:R-:W1:Y:S08]  /*04e0*/  MUFU.RCP R7, R7 ;  /* 0x0000000700077308 */ /* 0x000e700000001000 */
[----:B------:R-:W2:Y:S01]  /*04f0*/  MUFU.RCP R10, R10 ;  /* 0x0000000a000a7308 */ /* 0x000ea20000001000 */
[----:B------:R-:W-:-:S02]  /*0500*/  FSEL R6, R2, 1, P1 ;  /* 0x3f80000002067808 */ /* 0x000fc40000800000 */
[----:B------:R-:W-:-:S03]  /*0510*/  FSEL R3, R2, 1, P2 ;  /* 0x3f80000002037808 */ /* 0x000fc60001000000 */
[----:B-1----:R-:W-:-:S04]  /*0520*/  FMUL R11, R7, R6 ;  /* 0x00000006070b7220 */ /* 0x002fc80000400000 */
[----:B------:R-:W-:Y:S01]  /*0530*/  FMUL R8, R8, R11 ;  /* 0x0000000b08087220 */ /* 0x000fe20000400000 */
[----:B--2---:R-:W-:Y:S01]  /*0540*/  FMUL R6, R10, R3 ;  /* 0x000000030a067220 */ /* 0x004fe20000400000 */
[----:B0-----:R-:W-:-:S04]  /*0550*/  IMAD.WIDE R2, R0, 0x4, R4 ;  /* 0x0000000400027825 */ /* 0x001fc800078e0204 */
[----:B------:R-:W-:Y:S01]  /*0560*/  FMUL R9, R9, R6 ;  /* 0x0000000609097220 */ /* 0x000fe20000400000 */
[----:B------:R-:W-:Y:S06]  /*0570*/  @P0 EXIT ;  /* 0x000000000000094d */ /* 0x000fec0003800000 */
[----:B------:R-:W-:Y:S01]  /*0580*/  STG.E.64 desc[UR4][R2.64], R8 ;  /* 0x0000000802007986 */ /* 0x000fe2000c101b04 */
[----:B------:R-:W-:Y:S05]  /*0590*/  EXIT ;  /* 0x000000000000794d */ /* 0x000fea0003800000 */
.L_x_0:
[----:B------:R-:W-:-:S00]  /*05a0*/  BRA `(.L_x_0) ;  /* 0xfffffffc00fc7947 */ /* 0x000fc0000383ffff */
[----:B------:R-:W-:-:S00]  /*05b0*/  NOP ;  /* 0x0000000000007918 */ /* 0x000fc00000000000 */
        /* <DEDUP_REMOVED lines=12> */
.L_x_1:


//--------------------- .nv.global.init           --------------------------
	.section	.nv.global.init,"aw",@progbits
.nv.global.init:
	.type		_$_str,@object
	.size		_$_str,(_$_str_$_2 - _$_str)
_$_str:
        /*0000*/ 	.byte	0x5f, 0x5f, 0x43, 0x55, 0x44, 0x41, 0x5f, 0x46, 0x54, 0x5a, 0x00
	.type		_$_str_$_2,@object
	.size		_$_str_$_2,(.L_1 - _$_str_$_2)
_$_str_$_2:
        /*000b*/ 	.byte	0x5f, 0x5f, 0x43, 0x55, 0x44, 0x41, 0x5f, 0x50, 0x52, 0x45, 0x43, 0x5f, 0x53, 0x51, 0x52, 0x54
        /*001b*/ 	.byte	0x00
.L_1:


//--------------------- .nv.constant0.triton_poi_fused__native_batch_norm_legit_no_training_mul_sigmoid_35 --------------------------
	.section	.nv.constant0.triton_poi_fused__native_batch_norm_legit_no_training_mul_sigmoid_35,"a",@progbits
	.sectionflags	@""
	.align	4
.nv.constant0.triton_poi_fused__native_batch_norm_legit_no_training_mul_sigmoid_35:
	.zero		580
